//
// Generated by NVIDIA NVVM Compiler
//
// Compiler Build ID: CL-36424714
// Cuda compilation tools, release 13.0, V13.0.88
// Based on NVVM 20.0.0
//

.version 9.0
.target sm_100
.address_size 64

	// .globl	_Z30multiplicar_matriz_vector_cudaP8ElementoiPdS1_i

.visible .entry _Z30multiplicar_matriz_vector_cudaP8ElementoiPdS1_i(
	.param .u64 .ptr .align 1 _Z30multiplicar_matriz_vector_cudaP8ElementoiPdS1_i_param_0,
	.param .u32 _Z30multiplicar_matriz_vector_cudaP8ElementoiPdS1_i_param_1,
	.param .u64 .ptr .align 1 _Z30multiplicar_matriz_vector_cudaP8ElementoiPdS1_i_param_2,
	.param .u64 .ptr .align 1 _Z30multiplicar_matriz_vector_cudaP8ElementoiPdS1_i_param_3,
	.param .u32 _Z30multiplicar_matriz_vector_cudaP8ElementoiPdS1_i_param_4
)
{
	.reg .pred 	%p<2>;
	.reg .b32 	%r<8>;
	.reg .b64 	%rd<13>;
	.reg .b64 	%fd<5>;

	ld.param.u64 	%rd1, [_Z30multiplicar_matriz_vector_cudaP8ElementoiPdS1_i_param_0];
	ld.param.u32 	%r2, [_Z30multiplicar_matriz_vector_cudaP8ElementoiPdS1_i_param_1];
	ld.param.u64 	%rd2, [_Z30multiplicar_matriz_vector_cudaP8ElementoiPdS1_i_param_2];
	ld.param.u64 	%rd3, [_Z30multiplicar_matriz_vector_cudaP8ElementoiPdS1_i_param_3];
	mov.u32 	%r3, %ctaid.x;
	mov.u32 	%r4, %ntid.x;
	mov.u32 	%r5, %tid.x;
	mad.lo.s32 	%r1, %r3, %r4, %r5;
	setp.ge.s32 	%p1, %r1, %r2;
	@%p1 bra 	$L__BB0_2;
	cvta.to.global.u64 	%rd4, %rd1;
	cvta.to.global.u64 	%rd5, %rd2;
	cvta.to.global.u64 	%rd6, %rd3;
	mul.wide.s32 	%rd7, %r1, 16;
	add.s64 	%rd8, %rd4, %rd7;
	ld.global.v2.u32 	{%r6, %r7}, [%rd8];
	ld.global.f64 	%fd1, [%rd8+8];
	mul.wide.s32 	%rd9, %r7, 8;
	add.s64 	%rd10, %rd5, %rd9;
	ld.global.f64 	%fd2, [%rd10];
	mul.f64 	%fd3, %fd1, %fd2;
	mul.wide.s32 	%rd11, %r6, 8;
	add.s64 	%rd12, %rd6, %rd11;
	atom.global.add.f64 	%fd4, [%rd12], %fd3;
$L__BB0_2:
	ret;

}


// ===== COMPILED SASS (sm_100) =====

	.target	sm_100

	.elftype	@"ET_EXEC"


//--------------------- .note.nv.tkinfo           --------------------------
	.section	.note.nv.tkinfo,"",@"SHT_NOTE"
	.sectionflags	@"SHF_NOTE_NV_TKINFO"
	.tkinfo
        /*0018*/ 	.word	0x00000002
        /*0030*/ 	.string	""
        /*0030*/ 	.string	"ptxas"
        /*0030*/ 	.string	"Cuda compilation tools, release 13.0, V13.0.88"
        /*0030*/ 	.string	"Build cuda_13.0.r13.0/compiler.36424714_0"
        /*0030*/ 	.string	"-arch sm_100 -m 64 "



//--------------------- .note.nv.cuinfo           --------------------------
	.section	.note.nv.cuinfo,"",@"SHT_NOTE"
	.sectionflags	@"SHF_NOTE_NV_CUINFO"
        /*0018*/ 	.short	0x0002
        /*001a*/ 	.short	0x0064
        /*001c*/ 	.short	0x0082
	.zero		2


//--------------------- .nv.info                  --------------------------
	.section	.nv.info,"",@"SHT_CUDA_INFO"
	.align	4


	//----- nvinfo : EIATTR_REGCOUNT
	.align		4
        /*0000*/ 	.byte	0x04, 0x2f
        /*0002*/ 	.short	(.L_1 - .L_0)
	.align		4
.L_0:
        /*0004*/ 	.word	index@(_Z30multiplicar_matriz_vector_cudaP8ElementoiPdS1_i)
        /*0008*/ 	.word	0x0000000e


	//----- nvinfo : EIATTR_FRAME_SIZE
	.align		4
.L_1:
        /*000c*/ 	.byte	0x04, 0x11
        /*000e*/ 	.short	(.L_3 - .L_2)
	.align		4
.L_2:
        /*0010*/ 	.word	index@(_Z30multiplicar_matriz_vector_cudaP8ElementoiPdS1_i)
        /*0014*/ 	.word	0x00000000


	//----- nvinfo : EIATTR_MIN_STACK_SIZE
	.align		4
.L_3:
        /*0018*/ 	.byte	0x04, 0x12
        /*001a*/ 	.short	(.L_5 - .L_4)
	.align		4
.L_4:
        /*001c*/ 	.word	index@(_Z30multiplicar_matriz_vector_cudaP8ElementoiPdS1_i)
        /*0020*/ 	.word	0x00000000
.L_5:


//--------------------- .nv.compat                --------------------------
	.section	.nv.compat,"",@"SHT_CUDA_COMPAT_INFO"
	.align	4
        /*0000*/ 	.byte	0x02, 0x09, 0x00, 0x00, 0x02, 0x02, 0x01, 0x00, 0x02, 0x05, 0x05, 0x00, 0x03, 0x07, 0x01, 0x01
        /*0010*/ 	.byte	0x02, 0x03, 0x00, 0x00, 0x02, 0x06, 0x01, 0x00, 0x04, 0x0b, 0x08, 0x00, 0x01, 0x00, 0x00, 0x00
        /*0020*/ 	.byte	0x00, 0x00, 0x00, 0x00


//--------------------- .nv.info._Z30multiplicar_matriz_vector_cudaP8ElementoiPdS1_i --------------------------
	.section	.nv.info._Z30multiplicar_matriz_vector_cudaP8ElementoiPdS1_i,"",@"SHT_CUDA_INFO"
	.sectionflags	@""
	.align	4


	//----- nvinfo : EIATTR_CUDA_API_VERSION
	.align		4
        /*0000*/ 	.byte	0x04, 0x37
        /*0002*/ 	.short	(.L_7 - .L_6)
.L_6:
        /*0004*/ 	.word	0x00000082


	//----- nvinfo : EIATTR_KPARAM_INFO
	.align		4
.L_7:
        /*0008*/ 	.byte	0x04, 0x17
        /*000a*/ 	.short	(.L_9 - .L_8)
.L_8:
        /*000c*/ 	.word	0x00000000
        /*0010*/ 	.short	0x0004
        /*0012*/ 	.short	0x0020
        /*0014*/ 	.byte	0x00, 0xf0, 0x11, 0x00


	//----- nvinfo : EIATTR_KPARAM_INFO
	.align		4
.L_9:
        /*0018*/ 	.byte	0x04, 0x17
        /*001a*/ 	.short	(.L_11 - .L_10)
.L_10:
        /*001c*/ 	.word	0x00000000
        /*0020*/ 	.short	0x0003
        /*0022*/ 	.short	0x0018
        /*0024*/ 	.byte	0x00, 0xf5, 0x21, 0x00


	//----- nvinfo : EIATTR_KPARAM_INFO
	.align		4
.L_11:
        /*0028*/ 	.byte	0x04, 0x17
        /*002a*/ 	.short	(.L_13 - .L_12)
.L_12:
        /*002c*/ 	.word	0x00000000
        /*0030*/ 	.short	0x0002
        /*0032*/ 	.short	0x0010
        /*0034*/ 	.byte	0x00, 0xf5, 0x21, 0x00


	//----- nvinfo : EIATTR_KPARAM_INFO
	.align		4
.L_13:
        /*0038*/ 	.byte	0x04, 0x17
        /*003a*/ 	.short	(.L_15 - .L_14)
.L_14:
        /*003c*/ 	.word	0x00000000
        /*0040*/ 	.short	0x0001
        /*0042*/ 	.short	0x0008
        /*0044*/ 	.byte	0x00, 0xf0, 0x11, 0x00


	//----- nvinfo : EIATTR_KPARAM_INFO
	.align		4
.L_15:
        /*0048*/ 	.byte	0x04, 0x17
        /*004a*/ 	.short	(.L_17 - .L_16)
.L_16:
        /*004c*/ 	.word	0x00000000
        /*0050*/ 	.short	0x0000
        /*0052*/ 	.short	0x0000
        /*0054*/ 	.byte	0x00, 0xf5, 0x21, 0x00


	//----- nvinfo : EIATTR_SPARSE_MMA_MASK
	.align		4
.L_17:
        /*0058*/ 	.byte	0x03, 0x50
        /*005a*/ 	.short	0x0000


	//----- nvinfo : EIATTR_MAXREG_COUNT
	.align		4
        /*005c*/ 	.byte	0x03, 0x1b
        /*005e*/ 	.short	0x00ff


	//----- nvinfo : EIATTR_MERCURY_ISA_VERSION
	.align		4
        /*0060*/ 	.byte	0x03, 0x5f
        /*0062*/ 	.short	0x0101


	//----- nvinfo : EIATTR_VRC_CTA_INIT_COUNT
	.align		4
        /*0064*/ 	.byte	0x02, 0x4a
	.zero		1
	.zero		1


	//----- nvinfo : EIATTR_EXIT_INSTR_OFFSETS
	.align		4
        /*0068*/ 	.byte	0x04, 0x1c
        /*006a*/ 	.short	(.L_19 - .L_18)


	//   ....[0]....
.L_18:
        /*006c*/ 	.word	0x00000070


	//   ....[1]....
        /*0070*/ 	.word	0x00000140


	//----- nvinfo : EIATTR_CBANK_PARAM_SIZE
	.align		4
.L_19:
        /*0074*/ 	.byte	0x03, 0x19
        /*0076*/ 	.short	0x0024


	//----- nvinfo : EIATTR_PARAM_CBANK
	.align		4
        /*0078*/ 	.byte	0x04, 0x0a
        /*007a*/ 	.short	(.L_21 - .L_20)
	.align		4
.L_20:
        /*007c*/ 	.word	index@(.nv.constant0._Z30multiplicar_matriz_vector_cudaP8ElementoiPdS1_i)
        /*0080*/ 	.short	0x0380
        /*0082*/ 	.short	0x0024


	//----- nvinfo : EIATTR_SW_WAR
	.align		4
.L_21:
        /*0084*/ 	.byte	0x04, 0x36
        /*0086*/ 	.short	(.L_23 - .L_22)
.L_22:
        /*0088*/ 	.word	0x00000008
.L_23:


//--------------------- .nv.callgraph             --------------------------
	.section	.nv.callgraph,"",@"SHT_CUDA_CALLGRAPH"
	.align	4
	.sectionentsize	8
	.align		4
        /*0000*/ 	.word	0x00000000
	.align		4
        /*0004*/ 	.word	0xffffffff
	.align		4
        /*0008*/ 	.word	0x00000000
	.align		4
        /*000c*/ 	.word	0xfffffffe
	.align		4
        /*0010*/ 	.word	0x00000000
	.align		4
        /*0014*/ 	.word	0xfffffffd
	.align		4
        /*0018*/ 	.word	0x00000000
	.align		4
        /*001c*/ 	.word	0xfffffffc


//--------------------- .text._Z30multiplicar_matriz_vector_cudaP8ElementoiPdS1_i --------------------------
	.section	.text._Z30multiplicar_matriz_vector_cudaP8ElementoiPdS1_i,"ax",@progbits
	.align	128
        .global         _Z30multiplicar_matriz_vector_cudaP8ElementoiPdS1_i
        .type           _Z30multiplicar_matriz_vector_cudaP8ElementoiPdS1_i,@function
        .size           _Z30multiplicar_matriz_vector_cudaP8ElementoiPdS1_i,(.L_x_1 - _Z30multiplicar_matriz_vector_cudaP8ElementoiPdS1_i)
        .other          _Z30multiplicar_matriz_vector_cudaP8ElementoiPdS1_i,@"STO_CUDA_ENTRY STV_DEFAULT"
_Z30multiplicar_matriz_vector_cudaP8ElementoiPdS1_i:
.text._Z30multiplicar_matriz_vector_cudaP8ElementoiPdS1_i:
[----:B------:R-:W-:Y:S01]  /*0000*/  LDC R1, c[0x0][0x37c] ;  /* 0x0000df00ff017b82 */ /* 0x000fe20000000800 */
[----:B------:R-:W0:Y:S07]  /*0010*/  S2R R0, SR_TID.X ;  /* 0x0000000000007919 */ /* 0x000e2e0000002100 */
[----:B------:R-:W0:Y:S01]  /*0020*/  S2UR UR4, SR_CTAID.X ;  /* 0x00000000000479c3 */ /* 0x000e220000002500 */
[----:B------:R-:W1:Y:S07]  /*0030*/  LDCU UR5, c[0x0][0x388] ;  /* 0x00007100ff0577ac */ /* 0x000e6e0008000800 */
[----:B------:R-:W0:Y:S02]  /*0040*/  LDC R5, c[0x0][0x360] ;  /* 0x0000d800ff057b82 */ /* 0x000e240000000800 */
[----:B0-----:R-:W-:-:S05]  /*0050*/  IMAD R5, R5, UR4, R0 ;  /* 0x0000000405057c24 */ /* 0x001fca000f8e0200 */
[----:B-1----:R-:W-:-:S13]  /*0060*/  ISETP.GE.AND P0, PT, R5, UR5, PT ;  /* 0x0000000505007c0c */ /* 0x002fda000bf06270 */
[----:B------:R-:W-:Y:S05]  /*0070*/  @P0 EXIT ;  /* 0x000000000000094d */ /* 0x000fea0003800000 */
[----:B------:R-:W0:Y:S01]  /*0080*/  LDC.64 R2, c[0x0][0x380] ;  /* 0x0000e000ff027b82 */ /* 0x000e220000000a00 */
[----:B------:R-:W1:Y:S07]  /*0090*/  LDCU.64 UR4, c[0x0][0x358] ;  /* 0x00006b00ff0477ac */ /* 0x000e6e0008000a00 */
[----:B------:R-:W2:Y:S08]  /*00a0*/  LDC.64 R6, c[0x0][0x390] ;  /* 0x0000e400ff067b82 */ /* 0x000eb00000000a00 */
[----:B------:R-:W3:Y:S01]  /*00b0*/  LDC.64 R8, c[0x0][0x398] ;  /* 0x0000e600ff087b82 */ /* 0x000ee20000000a00 */
[----:B0-----:R-:W-:-:S05]  /*00c0*/  IMAD.WIDE R2, R5, 0x10, R2 ;  /* 0x0000001005027825 */ /* 0x001fca00078e0202 */
[----:B-1----:R-:W2:Y:S04]  /*00d0*/  LDG.E.64 R10, desc[UR4][R2.64] ;  /* 0x00000004020a7981 */ /* 0x002ea8000c1e1b00 */
[----:B------:R-:W4:Y:S01]  /*00e0*/  LDG.E.64 R4, desc[UR4][R2.64+0x8] ;  /* 0x0000080402047981 */ /* 0x000f22000c1e1b00 */
[----:B--2---:R-:W-:-:S06]  /*00f0*/  IMAD.WIDE R6, R11, 0x8, R6 ;  /* 0x000000080b067825 */ /* 0x004fcc00078e0206 */
[----:B------:R-:W4:Y:S01]  /*0100*/  LDG.E.64 R6, desc[UR4][R6.64] ;  /* 0x0000000406067981 */ /* 0x000f22000c1e1b00 */
[----:B---3--:R-:W-:Y:S01]  /*0110*/  IMAD.WIDE R8, R10, 0x8, R8 ;  /* 0x000000080a087825 */ /* 0x008fe200078e0208 */
[----:B----4-:R-:W-:-:S07]  /*0120*/  DMUL R4, R4, R6 ;  /* 0x0000000604047228 */ /* 0x010fce0000000000 */
[----:B------:R-:W-:Y:S01]  /*0130*/  REDG.E.ADD.F64.RN.STRONG.GPU desc[UR4][R8.64], R4 ;  /* 0x00000004080079a6 */ /* 0x000fe2000c12ff04 */
[----:B------:R-:W-:Y:S05]  /*0140*/  EXIT ;  /* 0x000000000000794d */ /* 0x000fea0003800000 */
.L_x_0:
[----:B------:R-:W-:-:S00]  /*0150*/  BRA `(.L_x_0) ;  /* 0xfffffffc00fc7947 */ /* 0x000fc0000383ffff */
[----:B------:R-:W-:-:S00]  /*0160*/  NOP ;  /* 0x0000000000007918 */ /* 0x000fc00000000000 */
        /* <DEDUP_REMOVED lines=9> */
.L_x_1:


//--------------------- .nv.shared.reserved.0     --------------------------
	.section	.nv.shared.reserved.0,"aw",@nobits
	.weak		__nv_reservedSMEM_offset_0_alias
	.size		__nv_reservedSMEM_offset_0_alias, 0, 64
	.other		__nv_reservedSMEM_offset_0_alias,@"STO_CUDA_RESERVED_SHARED STV_DEFAULT"
__nv_reservedSMEM_offset_0_alias:
	.zero		0
	.zero		64


//--------------------- .nv.constant0._Z30multiplicar_matriz_vector_cudaP8ElementoiPdS1_i --------------------------
	.section	.nv.constant0._Z30multiplicar_matriz_vector_cudaP8ElementoiPdS1_i,"a",@progbits
	.sectionflags	@""
	.align	4
.nv.constant0._Z30multiplicar_matriz_vector_cudaP8ElementoiPdS1_i:
	.zero		932


//--------------------- SYMBOLS --------------------------

	.type		.nv.reservedSmem.offset0,@object
	.size		.nv.reservedSmem.offset0,0x4
